	.headerflags	@"EF_CUDA_TEXMODE_UNIFIED EF_CUDA_64BIT_ADDRESS EF_CUDA_ACCELERATORS EF_CUDA_SM90 EF_CUDA_VIRTUAL_SM(EF_CUDA_SM90)"
	.elftype	@"ET_EXEC"


//--------------------- .nv.info                  --------------------------
	.section	.nv.info,"",@"SHT_CUDA_INFO"
	.align	4


	//----- nvinfo : EIATTR_REGCOUNT
	.align		4
        /*0000*/ 	.byte	0x04, 0x2f
        /*0002*/ 	.short	(.L_1 - .L_0)
	.align		4
.L_0:
        /*0004*/ 	.word	index@(triton_poi_fused_cat_19)
        /*0008*/ 	.word	0x0000000f


	//----- nvinfo : EIATTR_MIN_STACK_SIZE
	.align		4
.L_1:
        /*000c*/ 	.byte	0x04, 0x12
        /*000e*/ 	.short	(.L_3 - .L_2)
	.align		4
.L_2:
        /*0010*/ 	.word	index@(triton_poi_fused_cat_19)
        /*0014*/ 	.word	0x00000000


	//----- nvinfo : EIATTR_FRAME_SIZE
	.align		4
.L_3:
        /*0018*/ 	.byte	0x04, 0x11
        /*001a*/ 	.short	(.L_5 - .L_4)
	.align		4
.L_4:
        /*001c*/ 	.word	index@(triton_poi_fused_cat_19)
        /*0020*/ 	.word	0x00000000


	//----- nvinfo : EIATTR_MIN_STACK_SIZE
	.align		4
.L_5:
        /*0024*/ 	.byte	0x04, 0x12
        /*0026*/ 	.short	(.L_7 - .L_6)
	.align		4
.L_6:
        /*0028*/ 	.word	index@(triton_poi_fused_cat_19)
        /*002c*/ 	.word	0x00000000
.L_7:


//--------------------- .nv.info.triton_poi_fused_cat_19 --------------------------
	.section	.nv.info.triton_poi_fused_cat_19,"",@"SHT_CUDA_INFO"
	.sectionflags	@""
	.align	4


	//----- nvinfo : EIATTR_CUDA_API_VERSION
	.align		4
        /*0000*/ 	.byte	0x04, 0x37
        /*0002*/ 	.short	(.L_9 - .L_8)
.L_8:
        /*0004*/ 	.word	0x0000007c


	//----- nvinfo : EIATTR_KPARAM_INFO
	.align		4
.L_9:
        /*0008*/ 	.byte	0x04, 0x17
        /*000a*/ 	.short	(.L_11 - .L_10)
.L_10:
        /*000c*/ 	.word	0x00000000
        /*0010*/ 	.short	0x0004
        /*0012*/ 	.short	0x0020
        /*0014*/ 	.byte	0x00, 0xf0, 0x11, 0x00


	//----- nvinfo : EIATTR_KPARAM_INFO
	.align		4
.L_11:
        /*0018*/ 	.byte	0x04, 0x17
        /*001a*/ 	.short	(.L_13 - .L_12)
.L_12:
        /*001c*/ 	.word	0x00000000
        /*0020*/ 	.short	0x0003
        /*0022*/ 	.short	0x0018
        /*0024*/ 	.byte	0x00, 0xf4, 0x21, 0x00


	//----- nvinfo : EIATTR_KPARAM_INFO
	.align		4
.L_13:
        /*0028*/ 	.byte	0x04, 0x17
        /*002a*/ 	.short	(.L_15 - .L_14)
.L_14:
        /*002c*/ 	.word	0x00000000
        /*0030*/ 	.short	0x0002
        /*0032*/ 	.short	0x0010
        /*0034*/ 	.byte	0x00, 0xf4, 0x21, 0x00


	//----- nvinfo : EIATTR_KPARAM_INFO
	.align		4
.L_15:
        /*0038*/ 	.byte	0x04, 0x17
        /*003a*/ 	.short	(.L_17 - .L_16)
.L_16:
        /*003c*/ 	.word	0x00000000
        /*0040*/ 	.short	0x0001
        /*0042*/ 	.short	0x0008
        /*0044*/ 	.byte	0x00, 0xf4, 0x21, 0x00


	//----- nvinfo : EIATTR_KPARAM_INFO
	.align		4
.L_17:
        /*0048*/ 	.byte	0x04, 0x17
        /*004a*/ 	.short	(.L_19 - .L_18)
.L_18:
        /*004c*/ 	.word	0x00000000
        /*0050*/ 	.short	0x0000
        /*0052*/ 	.short	0x0000
        /*0054*/ 	.byte	0x00, 0xf4, 0x21, 0x00


	//----- nvinfo : EIATTR_SPARSE_MMA_MASK
	.align		4
.L_19:
        /*0058*/ 	.byte	0x03, 0x50
        /*005a*/ 	.short	0x0000


	//----- nvinfo : EIATTR_MAXREG_COUNT
	.align		4
        /*005c*/ 	.byte	0x03, 0x1b
        /*005e*/ 	.short	0x00ff


	//----- nvinfo : EIATTR_EXIT_INSTR_OFFSETS
	.align		4
        /*0060*/ 	.byte	0x04, 0x1c
        /*0062*/ 	.short	(.L_21 - .L_20)


	//   ....[0]....
.L_20:
        /*0064*/ 	.word	0x000003b0


	//----- nvinfo : EIATTR_REQNTID
	.align		4
.L_21:
        /*0068*/ 	.byte	0x04, 0x10
        /*006a*/ 	.short	(.L_23 - .L_22)
.L_22:
        /*006c*/ 	.word	0x00000080
        /*0070*/ 	.word	0x00000001
        /*0074*/ 	.word	0x00000001


	//----- nvinfo : EIATTR_CBANK_PARAM_SIZE
	.align		4
.L_23:
        /*0078*/ 	.byte	0x03, 0x19
        /*007a*/ 	.short	0x0024


	//----- nvinfo : EIATTR_PARAM_CBANK
	.align		4
        /*007c*/ 	.byte	0x04, 0x0a
        /*007e*/ 	.short	(.L_25 - .L_24)
	.align		4
.L_24:
        /*0080*/ 	.word	index@(.nv.constant0.triton_poi_fused_cat_19)
        /*0084*/ 	.short	0x0210
        /*0086*/ 	.short	0x0024


	//----- nvinfo : EIATTR_SW_WAR
	.align		4
.L_25:
        /*0088*/ 	.byte	0x04, 0x36
        /*008a*/ 	.short	(.L_27 - .L_26)
.L_26:
        /*008c*/ 	.word	0x00000008
.L_27:


//--------------------- .nv.callgraph             --------------------------
	.section	.nv.callgraph,"",@"SHT_CUDA_CALLGRAPH"
	.align	4
	.sectionentsize	8
	.align		4
        /*0000*/ 	.word	0x00000000
	.align		4
        /*0004*/ 	.word	0xffffffff
	.align		4
        /*0008*/ 	.word	0x00000000
	.align		4
        /*000c*/ 	.word	0xfffffffe
	.align		4
        /*0010*/ 	.word	0x00000000
	.align		4
        /*0014*/ 	.word	0xfffffffd
	.align		4
        /*0018*/ 	.word	0x00000000
	.align		4
        /*001c*/ 	.word	0xfffffffc


//--------------------- .text.triton_poi_fused_cat_19 --------------------------
	.section	.text.triton_poi_fused_cat_19,"ax",@progbits
	.align	128
        .global         triton_poi_fused_cat_19
        .type           triton_poi_fused_cat_19,@function
        .size           triton_poi_fused_cat_19,(.L_x_1 - triton_poi_fused_cat_19)
        .other          triton_poi_fused_cat_19,@"STO_CUDA_ENTRY STV_DEFAULT"
triton_poi_fused_cat_19:
.text.triton_poi_fused_cat_19:
[----:B------:R-:W-:Y:S01]  /*0000*/  LDC R1, c[0x0][0x28] ;  /* 0x00000a00ff017b82 */ /* 0x000fe20000000800 */
[----:B------:R-:W1:Y:S07]  /*0010*/  S2R R0, SR_TID.X ;  /* 0x0000000000007919 */ /* 0x000e6e0000002100 */
[----:B------:R-:W2:Y:S01]  /*0020*/  LDC.64 R6, c[0x0][0x220] ;  /* 0x00008800ff067b82 */ /* 0x000ea20000000a00 */
[----:B------:R-:W-:Y:S01]  /*0030*/  HFMA2.MMA R8, -RZ, RZ, 0, 0 ;  /* 0x00000000ff087435 */ /* 0x000fe200000001ff */
[----:B------:R-:W-:Y:S01]  /*0040*/  ULDC.64 UR4, c[0x0][0x208] ;  /* 0x0000820000047ab9 */ /* 0x000fe20000000a00 */
[----:B------:R-:W3:Y:S01]  /*0050*/  S2R R3, SR_CTAID.X ;  /* 0x0000000000037919 */ /* 0x000ee20000002500 */
[----:B-1----:R-:W-:-:S04]  /*0060*/  LOP3.LUT R0, R0, 0x7f, RZ, 0xc0, !PT ;  /* 0x0000007f00007812 */ /* 0x002fc800078ec0ff */
[----:B---3--:R-:W-:Y:S02]  /*0070*/  LEA R0, R3, R0, 0x7 ;  /* 0x0000000003007211 */ /* 0x008fe400078e38ff */
[----:B------:R-:W1:Y:S02]  /*0080*/  LDC.64 R2, c[0x0][0x210] ;  /* 0x00008400ff027b82 */ /* 0x000e640000000a00 */
[----:B------:R-:W-:-:S04]  /*0090*/  SHF.R.S32.HI R5, RZ, 0x1f, R0 ;  /* 0x0000001fff057819 */ /* 0x000fc80000011400 */
[----:B------:R-:W-:-:S04]  /*00a0*/  LEA.HI R5, R5, R0, RZ, 0xa ;  /* 0x0000000005057211 */ /* 0x000fc800078f50ff */
[----:B------:R-:W-:Y:S02]  /*00b0*/  LOP3.LUT R9, R5, 0xfffffc00, RZ, 0xc0, !PT ;  /* 0xfffffc0005097812 */ /* 0x000fe400078ec0ff */
[----:B------:R-:W-:Y:S02]  /*00c0*/  SHF.R.S32.HI R5, RZ, 0xa, R5 ;  /* 0x0000000aff057819 */ /* 0x000fe40000011405 */
[----:B------:R-:W-:-:S04]  /*00d0*/  IADD3 R4, R0, -R9, RZ ;  /* 0x8000000900047210 */ /* 0x000fc80007ffe0ff */
[C---:B------:R-:W-:Y:S02]  /*00e0*/  ISETP.GE.AND P0, PT, R4.reuse, 0x200, PT ;  /* 0x000002000400780c */ /* 0x040fe40003f06270 */
[----:B------:R-:W-:Y:S02]  /*00f0*/  ISETP.GT.AND P1, PT, R4, 0x1ff, PT ;  /* 0x000001ff0400780c */ /* 0x000fe40003f24270 */
[----:B------:R-:W-:Y:S02]  /*0100*/  LEA R9, R5, R4, 0x9 ;  /* 0x0000000405097211 */ /* 0x000fe400078e48ff */
[----:B------:R-:W-:Y:S01]  /*0110*/  MOV R10, RZ ;  /* 0x000000ff000a7202 */ /* 0x000fe20000000f00 */
[----:B------:R-:W3:Y:S02]  /*0120*/  LDC.64 R4, c[0x0][0x218] ;  /* 0x00008600ff047b82 */ /* 0x000ee40000000a00 */
[----:B-1----:R-:W-:-:S04]  /*0130*/  IMAD.WIDE R2, R9, 0x4, R2 ;  /* 0x0000000409027825 */ /* 0x002fc800078e0202 */
[C---:B--2---:R-:W-:Y:S01]  /*0140*/  IMAD.WIDE R6, R9.reuse, 0x4, R6 ;  /* 0x0000000409067825 */ /* 0x044fe200078e0206 */
[----:B------:R-:W2:Y:S04]  /*0150*/  @!P0 LDG.E.EL R8, desc[UR4][R2.64] ;  /* 0x0000000402088981 */ /* 0x000ea8000c2e1900 */
[----:B------:R-:W4:Y:S01]  /*0160*/  @P1 LDG.E.EL R10, desc[UR4][R6.64+-0x800] ;  /* 0xfff80004060a1981 */ /* 0x000f22000c2e1900 */
[----:B---3--:R-:W-:Y:S01]  /*0170*/  IMAD.WIDE R4, R9, 0x4, R4 ;  /* 0x0000000409047825 */ /* 0x008fe200078e0204 */
[----:B------:R-:W-:-:S10]  /*0180*/  HFMA2.MMA R9, -RZ, RZ, 0, 0 ;  /* 0x00000000ff097435 */ /* 0x000fd400000001ff */
[----:B------:R-:W3:Y:S01]  /*0190*/  @!P0 LDG.E.EL R9, desc[UR4][R4.64] ;  /* 0x0000000404098981 */ /* 0x000ee2000c2e1900 */
[----:B--2---:R-:W-:Y:S02]  /*01a0*/  SEL R12, R8, RZ, !P0 ;  /* 0x000000ff080c7207 */ /* 0x004fe40004000000 */
[----:B----4-:R-:W-:-:S03]  /*01b0*/  SEL R10, R10, RZ, P1 ;  /* 0x000000ff0a0a7207 */ /* 0x010fc60000800000 */
[----:B------:R-:W-:Y:S02]  /*01c0*/  FADD R8, RZ, -R12 ;  /* 0x8000000cff087221 */ /* 0x000fe40000000000 */
[----:B------:R-:W-:Y:S02]  /*01d0*/  FADD R2, RZ, -R10 ;  /* 0x8000000aff027221 */ /* 0x000fe40000000000 */
[----:B------:R-:W-:Y:S02]  /*01e0*/  FMUL R8, R8, 1.4426950216293334961 ;  /* 0x3fb8aa3b08087820 */ /* 0x000fe40000400000 */
[----:B------:R-:W-:-:S03]  /*01f0*/  FMUL R6, R2, 1.4426950216293334961 ;  /* 0x3fb8aa3b02067820 */ /* 0x000fc60000400000 */
[----:B------:R-:W-:Y:S02]  /*0200*/  FSETP.GEU.AND P1, PT, R8, -126, PT ;  /* 0xc2fc00000800780b */ /* 0x000fe40003f2e000 */
[----:B------:R-:W-:-:S11]  /*0210*/  FSETP.GEU.AND P2, PT, R6, -126, PT ;  /* 0xc2fc00000600780b */ /* 0x000fd60003f4e000 */
[----:B------:R-:W-:Y:S01]  /*0220*/  @!P1 FMUL R8, R8, 0.5 ;  /* 0x3f00000008089820 */ /* 0x000fe20000400000 */
[----:B---3--:R-:W-:Y:S01]  /*0230*/  SEL R9, R9, RZ, !P0 ;  /* 0x000000ff09097207 */ /* 0x008fe20004000000 */
[----:B------:R-:W-:Y:S02]  /*0240*/  @!P2 FMUL R6, R6, 0.5 ;  /* 0x3f0000000606a820 */ /* 0x000fe40000400000 */
[----:B------:R-:W1:Y:S08]  /*0250*/  MUFU.EX2 R2, R8 ;  /* 0x0000000800027308 */ /* 0x000e700000000800 */
[----:B------:R2:W3:Y:S01]  /*0260*/  MUFU.EX2 R3, R6 ;  /* 0x0000000600037308 */ /* 0x0004e20000000800 */
[----:B-1----:R-:W-:Y:S01]  /*0270*/  @!P1 FMUL R2, R2, R2 ;  /* 0x0000000202029220 */ /* 0x002fe20000400000 */
[----:B--2---:R-:W-:-:S03]  /*0280*/  MOV R6, 0x3e800000 ;  /* 0x3e80000000067802 */ /* 0x004fc60000000f00 */
[----:B------:R-:W-:Y:S01]  /*0290*/  FADD R4, R2, 1 ;  /* 0x3f80000002047421 */ /* 0x000fe20000000000 */
[----:B---3--:R-:W-:-:S04]  /*02a0*/  @!P2 FMUL R3, R3, R3 ;  /* 0x000000030303a220 */ /* 0x008fc80000400000 */
[----:B------:R-:W-:Y:S01]  /*02b0*/  FSETP.GT.AND P1, PT, R4, 8.50705917302346158658e+37, PT ;  /* 0x7e8000000400780b */ /* 0x000fe20003f24000 */
[----:B------:R-:W-:-:S03]  /*02c0*/  FADD R7, R3, 1 ;  /* 0x3f80000003077421 */ /* 0x000fc60000000000 */
[----:B------:R-:W-:Y:S01]  /*02d0*/  FSEL R5, R6, 1, P1 ;  /* 0x3f80000006057808 */ /* 0x000fe20000800000 */
[----:B------:R-:W1:Y:S01]  /*02e0*/  LDC.64 R2, c[0x0][0x228] ;  /* 0x00008a00ff027b82 */ /* 0x000e620000000a00 */
[----:B------:R-:W-:-:S04]  /*02f0*/  FSETP.GT.AND P2, PT, R7, 8.50705917302346158658e+37, PT ;  /* 0x7e8000000700780b */ /* 0x000fc80003f44000 */
[----:B------:R-:W-:-:S03]  /*0300*/  FSEL R6, R6, 1, P2 ;  /* 0x3f80000006067808 */ /* 0x000fc60001000000 */
[----:B------:R-:W-:-:S06]  /*0310*/  @P1 FMUL R4, R4, 0.25 ;  /* 0x3e80000004041820 */ /* 0x000fcc0000400000 */
[----:B------:R-:W2:Y:S01]  /*0320*/  MUFU.RCP R4, R4 ;  /* 0x0000000400047308 */ /* 0x000ea20000001000 */
[----:B------:R-:W-:-:S07]  /*0330*/  @P2 FMUL R7, R7, 0.25 ;  /* 0x3e80000007072820 */ /* 0x000fce0000400000 */
[----:B------:R-:W3:Y:S01]  /*0340*/  MUFU.RCP R7, R7 ;  /* 0x0000000700077308 */ /* 0x000ee20000001000 */
[----:B-1----:R-:W-:-:S04]  /*0350*/  IMAD.WIDE R2, R0, 0x4, R2 ;  /* 0x0000000400027825 */ /* 0x002fc800078e0202 */
[----:B--2---:R-:W-:-:S04]  /*0360*/  FMUL R8, R4, R5 ;  /* 0x0000000504087220 */ /* 0x004fc80000400000 */
[----:B------:R-:W-:Y:S01]  /*0370*/  FFMA R9, R12, R8, R9 ;  /* 0x000000080c097223 */ /* 0x000fe20000000009 */
[----:B---3--:R-:W-:-:S04]  /*0380*/  FMUL R5, R7, R6 ;  /* 0x0000000607057220 */ /* 0x008fc80000400000 */
[----:B------:R-:W-:-:S05]  /*0390*/  @P0 FMUL R9, R10, R5 ;  /* 0x000000050a090220 */ /* 0x000fca0000400000 */
[----:B------:R-:W-:Y:S01]  /*03a0*/  STG.E desc[UR4][R2.64], R9 ;  /* 0x0000000902007986 */ /* 0x000fe2000c101904 */
[----:B------:R-:W-:Y:S05]  /*03b0*/  EXIT ;  /* 0x000000000000794d */ /* 0x000fea0003800000 */
.L_x_0:
[----:B------:R-:W-:-:S00]  /*03c0*/  BRA `(.L_x_0) ;  /* 0xfffffffc00fc7947 */ /* 0x000fc0000383ffff */
[----:B------:R-:W-:-:S00]  /*03d0*/  NOP ;  /* 0x0000000000007918 */ /* 0x000fc00000000000 */
        /* <DEDUP_REMOVED lines=10> */
.L_x_1:


//--------------------- .nv.constant0.triton_poi_fused_cat_19 --------------------------
	.section	.nv.constant0.triton_poi_fused_cat_19,"a",@progbits
	.sectionflags	@""
	.align	4
.nv.constant0.triton_poi_fused_cat_19:
	.zero		564
